//
// Generated by NVIDIA NVVM Compiler
//
// Compiler Build ID: CL-36424714
// Cuda compilation tools, release 13.0, V13.0.88
// Based on NVVM 20.0.0
//

.version 9.0
.target sm_100
.address_size 64

	// .globl	_Z12deviceKernelPii

.visible .entry _Z12deviceKernelPii(
	.param .u64 .ptr .align 1 _Z12deviceKernelPii_param_0,
	.param .u32 _Z12deviceKernelPii_param_1
)
{
	.reg .pred 	%p<7>;
	.reg .b32 	%r<33>;
	.reg .b64 	%rd<11>;

	ld.param.u64 	%rd2, [_Z12deviceKernelPii_param_0];
	ld.param.u32 	%r12, [_Z12deviceKernelPii_param_1];
	cvta.to.global.u64 	%rd1, %rd2;
	mov.u32 	%r13, %ctaid.x;
	mov.u32 	%r14, %ntid.x;
	mad.lo.s32 	%r31, %r13, %r14, %r13;
	mov.u32 	%r15, %nctaid.x;
	mul.lo.s32 	%r2, %r14, %r15;
	setp.ge.s32 	%p1, %r31, %r12;
	@%p1 bra 	$L__BB0_7;
	add.s32 	%r16, %r2, %r31;
	max.s32 	%r17, %r12, %r16;
	sub.s32 	%r18, %r17, %r16;
	setp.ne.s32 	%p2, %r18, 0;
	selp.u32 	%r19, 1, 0, %p2;
	selp.s32 	%r20, -1, 0, %p2;
	add.s32 	%r21, %r18, %r20;
	div.u32 	%r22, %r21, %r2;
	add.s32 	%r3, %r22, %r19;
	and.b32  	%r23, %r3, 3;
	setp.eq.s32 	%p3, %r23, 3;
	@%p3 bra 	$L__BB0_4;
	add.s32 	%r24, %r3, 1;
	and.b32  	%r25, %r24, 3;
	neg.s32 	%r29, %r25;
$L__BB0_3:
	.pragma "nounroll";
	mul.wide.s32 	%rd3, %r31, 4;
	add.s64 	%rd4, %rd1, %rd3;
	st.global.u32 	[%rd4], %r31;
	add.s32 	%r31, %r31, %r2;
	add.s32 	%r29, %r29, 1;
	setp.ne.s32 	%p4, %r29, 0;
	@%p4 bra 	$L__BB0_3;
$L__BB0_4:
	setp.lt.u32 	%p5, %r3, 3;
	@%p5 bra 	$L__BB0_7;
	mul.wide.s32 	%rd7, %r2, 4;
$L__BB0_6:
	mul.wide.s32 	%rd5, %r31, 4;
	add.s64 	%rd6, %rd1, %rd5;
	st.global.u32 	[%rd6], %r31;
	add.s32 	%r26, %r31, %r2;
	add.s64 	%rd8, %rd6, %rd7;
	st.global.u32 	[%rd8], %r26;
	add.s32 	%r27, %r26, %r2;
	add.s64 	%rd9, %rd8, %rd7;
	st.global.u32 	[%rd9], %r27;
	add.s32 	%r28, %r27, %r2;
	add.s64 	%rd10, %rd9, %rd7;
	st.global.u32 	[%rd10], %r28;
	add.s32 	%r31, %r28, %r2;
	setp.lt.s32 	%p6, %r31, %r12;
	@%p6 bra 	$L__BB0_6;
$L__BB0_7:
	ret;

}


// ===== COMPILED SASS (sm_100) =====

	.target	sm_100

	.elftype	@"ET_EXEC"


//--------------------- .note.nv.tkinfo           --------------------------
	.section	.note.nv.tkinfo,"",@"SHT_NOTE"
	.sectionflags	@"SHF_NOTE_NV_TKINFO"
	.tkinfo
        /*0018*/ 	.word	0x00000002
        /*0030*/ 	.string	""
        /*0030*/ 	.string	"ptxas"
        /*0030*/ 	.string	"Cuda compilation tools, release 13.0, V13.0.88"
        /*0030*/ 	.string	"Build cuda_13.0.r13.0/compiler.36424714_0"
        /*0030*/ 	.string	"-arch sm_100 -m 64 "



//--------------------- .note.nv.cuinfo           --------------------------
	.section	.note.nv.cuinfo,"",@"SHT_NOTE"
	.sectionflags	@"SHF_NOTE_NV_CUINFO"
        /*0018*/ 	.short	0x0002
        /*001a*/ 	.short	0x0064
        /*001c*/ 	.short	0x0082
	.zero		2


//--------------------- .nv.info                  --------------------------
	.section	.nv.info,"",@"SHT_CUDA_INFO"
	.align	4


	//----- nvinfo : EIATTR_REGCOUNT
	.align		4
        /*0000*/ 	.byte	0x04, 0x2f
        /*0002*/ 	.short	(.L_1 - .L_0)
	.align		4
.L_0:
        /*0004*/ 	.word	index@(_Z12deviceKernelPii)
        /*0008*/ 	.word	0x00000016


	//----- nvinfo : EIATTR_FRAME_SIZE
	.align		4
.L_1:
        /*000c*/ 	.byte	0x04, 0x11
        /*000e*/ 	.short	(.L_3 - .L_2)
	.align		4
.L_2:
        /*0010*/ 	.word	index@(_Z12deviceKernelPii)
        /*0014*/ 	.word	0x00000000


	//----- nvinfo : EIATTR_MIN_STACK_SIZE
	.align		4
.L_3:
        /*0018*/ 	.byte	0x04, 0x12
        /*001a*/ 	.short	(.L_5 - .L_4)
	.align		4
.L_4:
        /*001c*/ 	.word	index@(_Z12deviceKernelPii)
        /*0020*/ 	.word	0x00000000
.L_5:


//--------------------- .nv.compat                --------------------------
	.section	.nv.compat,"",@"SHT_CUDA_COMPAT_INFO"
	.align	4
        /*0000*/ 	.byte	0x02, 0x09, 0x00, 0x00, 0x02, 0x02, 0x01, 0x00, 0x02, 0x05, 0x05, 0x00, 0x03, 0x07, 0x01, 0x01
        /*0010*/ 	.byte	0x02, 0x03, 0x00, 0x00, 0x02, 0x06, 0x01, 0x00, 0x04, 0x0b, 0x08, 0x00, 0x09, 0x00, 0x00, 0x00
        /*0020*/ 	.byte	0x00, 0x00, 0x00, 0x00


//--------------------- .nv.info._Z12deviceKernelPii --------------------------
	.section	.nv.info._Z12deviceKernelPii,"",@"SHT_CUDA_INFO"
	.sectionflags	@""
	.align	4


	//----- nvinfo : EIATTR_CUDA_API_VERSION
	.align		4
        /*0000*/ 	.byte	0x04, 0x37
        /*0002*/ 	.short	(.L_7 - .L_6)
.L_6:
        /*0004*/ 	.word	0x00000082


	//----- nvinfo : EIATTR_KPARAM_INFO
	.align		4
.L_7:
        /*0008*/ 	.byte	0x04, 0x17
        /*000a*/ 	.short	(.L_9 - .L_8)
.L_8:
        /*000c*/ 	.word	0x00000000
        /*0010*/ 	.short	0x0001
        /*0012*/ 	.short	0x0008
        /*0014*/ 	.byte	0x00, 0xf0, 0x11, 0x00


	//----- nvinfo : EIATTR_KPARAM_INFO
	.align		4
.L_9:
        /*0018*/ 	.byte	0x04, 0x17
        /*001a*/ 	.short	(.L_11 - .L_10)
.L_10:
        /*001c*/ 	.word	0x00000000
        /*0020*/ 	.short	0x0000
        /*0022*/ 	.short	0x0000
        /*0024*/ 	.byte	0x00, 0xf5, 0x21, 0x00


	//----- nvinfo : EIATTR_SPARSE_MMA_MASK
	.align		4
.L_11:
        /*0028*/ 	.byte	0x03, 0x50
        /*002a*/ 	.short	0x0000


	//----- nvinfo : EIATTR_MAXREG_COUNT
	.align		4
        /*002c*/ 	.byte	0x03, 0x1b
        /*002e*/ 	.short	0x00ff


	//----- nvinfo : EIATTR_MERCURY_ISA_VERSION
	.align		4
        /*0030*/ 	.byte	0x03, 0x5f
        /*0032*/ 	.short	0x0101


	//----- nvinfo : EIATTR_VRC_CTA_INIT_COUNT
	.align		4
        /*0034*/ 	.byte	0x02, 0x4a
	.zero		1
	.zero		1


	//----- nvinfo : EIATTR_EXIT_INSTR_OFFSETS
	.align		4
        /*0038*/ 	.byte	0x04, 0x1c
        /*003a*/ 	.short	(.L_13 - .L_12)


	//   ....[0]....
.L_12:
        /*003c*/ 	.word	0x00000080


	//   ....[1]....
        /*0040*/ 	.word	0x00000340


	//   ....[2]....
        /*0044*/ 	.word	0x00000430


	//----- nvinfo : EIATTR_CBANK_PARAM_SIZE
	.align		4
.L_13:
        /*0048*/ 	.byte	0x03, 0x19
        /*004a*/ 	.short	0x000c


	//----- nvinfo : EIATTR_PARAM_CBANK
	.align		4
        /*004c*/ 	.byte	0x04, 0x0a
        /*004e*/ 	.short	(.L_15 - .L_14)
	.align		4
.L_14:
        /*0050*/ 	.word	index@(.nv.constant0._Z12deviceKernelPii)
        /*0054*/ 	.short	0x0380
        /*0056*/ 	.short	0x000c


	//----- nvinfo : EIATTR_SW_WAR
	.align		4
.L_15:
        /*0058*/ 	.byte	0x04, 0x36
        /*005a*/ 	.short	(.L_17 - .L_16)
.L_16:
        /*005c*/ 	.word	0x00000008
.L_17:


//--------------------- .nv.callgraph             --------------------------
	.section	.nv.callgraph,"",@"SHT_CUDA_CALLGRAPH"
	.align	4
	.sectionentsize	8
	.align		4
        /*0000*/ 	.word	0x00000000
	.align		4
        /*0004*/ 	.word	0xffffffff
	.align		4
        /*0008*/ 	.word	0x00000000
	.align		4
        /*000c*/ 	.word	0xfffffffe
	.align		4
        /*0010*/ 	.word	0x00000000
	.align		4
        /*0014*/ 	.word	0xfffffffd
	.align		4
        /*0018*/ 	.word	0x00000000
	.align		4
        /*001c*/ 	.word	0xfffffffc


//--------------------- .text._Z12deviceKernelPii --------------------------
	.section	.text._Z12deviceKernelPii,"ax",@progbits
	.align	128
        .global         _Z12deviceKernelPii
        .type           _Z12deviceKernelPii,@function
        .size           _Z12deviceKernelPii,(.L_x_4 - _Z12deviceKernelPii)
        .other          _Z12deviceKernelPii,@"STO_CUDA_ENTRY STV_DEFAULT"
_Z12deviceKernelPii:
.text._Z12deviceKernelPii:
[----:B------:R-:W-:Y:S08]  /*0000*/  LDC R1, c[0x0][0x37c] ;  /* 0x0000df00ff017b82 */ /* 0x000ff00000000800 */
[----:B------:R-:W0:Y:S01]  /*0010*/  S2UR UR4, SR_CTAID.X ;  /* 0x00000000000479c3 */ /* 0x000e220000002500 */
[----:B------:R-:W0:Y:S07]  /*0020*/  LDCU UR5, c[0x0][0x360] ;  /* 0x00006c00ff0577ac */ /* 0x000e2e0008000800 */
[----:B------:R-:W1:Y:S08]  /*0030*/  LDC R0, c[0x0][0x388] ;  /* 0x0000e200ff007b82 */ /* 0x000e700000000800 */
[----:B------:R-:W2:Y:S01]  /*0040*/  LDC R2, c[0x0][0x370] ;  /* 0x0000dc00ff027b82 */ /* 0x000ea20000000800 */
[----:B0-----:R-:W-:-:S06]  /*0050*/  UIMAD UR4, UR4, UR5, UR4 ;  /* 0x00000005040472a4 */ /* 0x001fcc000f8e0204 */
[----:B-1----:R-:W-:Y:S01]  /*0060*/  ISETP.LE.AND P0, PT, R0, UR4, PT ;  /* 0x0000000400007c0c */ /* 0x002fe2000bf03270 */
[----:B--2---:R-:W-:-:S12]  /*0070*/  IMAD R2, R2, UR5, RZ ;  /* 0x0000000502027c24 */ /* 0x004fd8000f8e02ff */
[----:B------:R-:W-:Y:S05]  /*0080*/  @P0 EXIT ;  /* 0x000000000000094d */ /* 0x000fea0003800000 */
[----:B------:R-:W0:Y:S01]  /*0090*/  I2F.U32.RP R6, R2 ;  /* 0x0000000200067306 */ /* 0x000e220000209000 */
[----:B------:R-:W-:Y:S01]  /*00a0*/  IMAD.U32 R3, RZ, RZ, UR4 ;  /* 0x00000004ff037e24 */ /* 0x000fe2000f8e00ff */
[----:B------:R-:W-:Y:S01]  /*00b0*/  IADD3 R11, PT, PT, RZ, -R2, RZ ;  /* 0x80000002ff0b7210 */ /* 0x000fe20007ffe0ff */
[----:B------:R-:W1:Y:S01]  /*00c0*/  LDCU.64 UR4, c[0x0][0x358] ;  /* 0x00006b00ff0477ac */ /* 0x000e620008000a00 */
[C---:B------:R-:W-:Y:S01]  /*00d0*/  ISETP.NE.U32.AND P3, PT, R2.reuse, RZ, PT ;  /* 0x000000ff0200720c */ /* 0x040fe20003f65070 */
[----:B------:R-:W-:-:S05]  /*00e0*/  IMAD.IADD R7, R2, 0x1, R3 ;  /* 0x0000000102077824 */ /* 0x000fca00078e0203 */
[----:B------:R-:W-:Y:S01]  /*00f0*/  VIMNMX R4, PT, PT, R7, R0, !PT ;  /* 0x0000000007047248 */ /* 0x000fe20007fe0100 */
[----:B0-----:R-:W0:Y:S04]  /*0100*/  MUFU.RCP R6, R6 ;  /* 0x0000000600067308 */ /* 0x001e280000001000 */
[----:B------:R-:W-:Y:S02]  /*0110*/  IMAD.IADD R7, R4, 0x1, -R7 ;  /* 0x0000000104077824 */ /* 0x000fe400078e0a07 */
[----:B------:R-:W-:Y:S02]  /*0120*/  HFMA2 R4, -RZ, RZ, 0, 0 ;  /* 0x00000000ff047431 */ /* 0x000fe400000001ff */
[C---:B------:R-:W-:Y:S01]  /*0130*/  VIADD R9, R7.reuse, 0xffffffff ;  /* 0xffffffff07097836 */ /* 0x040fe20000000000 */
[----:B------:R-:W-:-:S02]  /*0140*/  ISETP.NE.AND P0, PT, R7, RZ, PT ;  /* 0x000000ff0700720c */ /* 0x000fc40003f05270 */
[----:B0-----:R-:W-:-:S11]  /*0150*/  IADD3 R5, PT, PT, R6, 0xffffffe, RZ ;  /* 0x0ffffffe06057810 */ /* 0x001fd60007ffe0ff */
[----:B------:R-:W-:Y:S01]  /*0160*/  @!P0 IMAD.MOV R9, RZ, RZ, R7 ;  /* 0x000000ffff098224 */ /* 0x000fe200078e0207 */
[----:B------:R-:W-:Y:S01]  /*0170*/  SEL R6, RZ, 0x1, !P0 ;  /* 0x00000001ff067807 */ /* 0x000fe20004000000 */
[----:B------:R-:W0:Y:S02]  /*0180*/  F2I.FTZ.U32.TRUNC.NTZ R5, R5 ;  /* 0x0000000500057305 */ /* 0x000e24000021f000 */
[----:B0-----:R-:W-:-:S04]  /*0190*/  IMAD R11, R11, R5, RZ ;  /* 0x000000050b0b7224 */ /* 0x001fc800078e02ff */
[----:B------:R-:W-:-:S06]  /*01a0*/  IMAD.HI.U32 R4, R5, R11, R4 ;  /* 0x0000000b05047227 */ /* 0x000fcc00078e0004 */
[----:B------:R-:W-:-:S05]  /*01b0*/  IMAD.HI.U32 R7, R4, R9, RZ ;  /* 0x0000000904077227 */ /* 0x000fca00078e00ff */
[----:B------:R-:W-:-:S05]  /*01c0*/  IADD3 R4, PT, PT, -R7, RZ, RZ ;  /* 0x000000ff07047210 */ /* 0x000fca0007ffe1ff */
[----:B------:R-:W-:Y:S02]  /*01d0*/  IMAD R9, R2, R4, R9 ;  /* 0x0000000402097224 */ /* 0x000fe400078e0209 */
[----:B------:R-:W0:Y:S03]  /*01e0*/  LDC.64 R4, c[0x0][0x380] ;  /* 0x0000e000ff047b82 */ /* 0x000e260000000a00 */
[----:B------:R-:W-:-:S13]  /*01f0*/  ISETP.GE.U32.AND P1, PT, R9, R2, PT ;  /* 0x000000020900720c */ /* 0x000fda0003f26070 */
[----:B------:R-:W-:Y:S01]  /*0200*/  @P1 IMAD.IADD R9, R9, 0x1, -R2 ;  /* 0x0000000109091824 */ /* 0x000fe200078e0a02 */
[----:B------:R-:W-:-:S04]  /*0210*/  @P1 IADD3 R7, PT, PT, R7, 0x1, RZ ;  /* 0x0000000107071810 */ /* 0x000fc80007ffe0ff */
[----:B------:R-:W-:-:S13]  /*0220*/  ISETP.GE.U32.AND P2, PT, R9, R2, PT ;  /* 0x000000020900720c */ /* 0x000fda0003f46070 */
[----:B------:R-:W-:Y:S01]  /*0230*/  @P2 VIADD R7, R7, 0x1 ;  /* 0x0000000107072836 */ /* 0x000fe20000000000 */
[----:B------:R-:W-:-:S04]  /*0240*/  @!P3 LOP3.LUT R7, RZ, R2, RZ, 0x33, !PT ;  /* 0x00000002ff07b212 */ /* 0x000fc800078e33ff */
[----:B------:R-:W-:-:S04]  /*0250*/  IADD3 R6, PT, PT, R6, R7, RZ ;  /* 0x0000000706067210 */ /* 0x000fc80007ffe0ff */
[C---:B------:R-:W-:Y:S02]  /*0260*/  LOP3.LUT R7, R6.reuse, 0x3, RZ, 0xc0, !PT ;  /* 0x0000000306077812 */ /* 0x040fe400078ec0ff */
[----:B------:R-:W-:Y:S02]  /*0270*/  ISETP.GE.U32.AND P1, PT, R6, 0x3, PT ;  /* 0x000000030600780c */ /* 0x000fe40003f26070 */
[----:B------:R-:W-:-:S13]  /*0280*/  ISETP.NE.AND P0, PT, R7, 0x3, PT ;  /* 0x000000030700780c */ /* 0x000fda0003f05270 */
[----:B01----:R-:W-:Y:S05]  /*0290*/  @!P0 BRA `(.L_x_0) ;  /* 0x0000000000288947 */ /* 0x003fea0003800000 */
[----:B------:R-:W0:Y:S01]  /*02a0*/  LDC.64 R8, c[0x0][0x380] ;  /* 0x0000e000ff087b82 */ /* 0x000e220000000a00 */
[----:B------:R-:W-:-:S05]  /*02b0*/  VIADD R6, R6, 0x1 ;  /* 0x0000000106067836 */ /* 0x000fca0000000000 */
[----:B------:R-:W-:-:S04]  /*02c0*/  LOP3.LUT R6, R6, 0x3, RZ, 0xc0, !PT ;  /* 0x0000000306067812 */ /* 0x000fc800078ec0ff */
[----:B------:R-:W-:-:S07]  /*02d0*/  IADD3 R10, PT, PT, -R6, RZ, RZ ;  /* 0x000000ff060a7210 */ /* 0x000fce0007ffe1ff */
.L_x_1:
[----:B------:R-:W-:Y:S02]  /*02e0*/  VIADD R10, R10, 0x1 ;  /* 0x000000010a0a7836 */ /* 0x000fe40000000000 */
[----:B0-----:R-:W-:-:S03]  /*02f0*/  IMAD.WIDE R6, R3, 0x4, R8 ;  /* 0x0000000403067825 */ /* 0x001fc600078e0208 */
[----:B------:R-:W-:Y:S02]  /*0300*/  ISETP.NE.AND P0, PT, R10, RZ, PT ;  /* 0x000000ff0a00720c */ /* 0x000fe40003f05270 */
[----:B------:R0:W-:Y:S02]  /*0310*/  STG.E desc[UR4][R6.64], R3 ;  /* 0x0000000306007986 */ /* 0x0001e4000c101904 */
[----:B0-----:R-:W-:-:S09]  /*0320*/  IADD3 R3, PT, PT, R2, R3, RZ ;  /* 0x0000000302037210 */ /* 0x001fd20007ffe0ff */
[----:B------:R-:W-:Y:S05]  /*0330*/  @P0 BRA `(.L_x_1) ;  /* 0xfffffffc00e80947 */ /* 0x000fea000383ffff */
.L_x_0:
[----:B------:R-:W-:Y:S05]  /*0340*/  @!P1 EXIT ;  /* 0x000000000000994d */ /* 0x000fea0003800000 */
.L_x_2:
[----:B-1----:R-:W-:Y:S02]  /*0350*/  IMAD.IADD R19, R2, 0x1, R3 ;  /* 0x0000000102137824 */ /* 0x002fe400078e0203 */
[----:B------:R-:W-:-:S03]  /*0360*/  IMAD.WIDE R12, R3, 0x4, R4 ;  /* 0x00000004030c7825 */ /* 0x000fc600078e0204 */
[C---:B------:R-:W-:Y:S02]  /*0370*/  IADD3 R15, PT, PT, R2.reuse, R19, RZ ;  /* 0x00000013020f7210 */ /* 0x040fe40007ffe0ff */
[----:B------:R0:W-:Y:S01]  /*0380*/  STG.E desc[UR4][R12.64], R3 ;  /* 0x000000030c007986 */ /* 0x0001e2000c101904 */
[----:B------:R-:W-:-:S04]  /*0390*/  IMAD.WIDE R6, R2, 0x4, R12 ;  /* 0x0000000402067825 */ /* 0x000fc800078e020c */
[C---:B------:R-:W-:Y:S01]  /*03a0*/  IMAD.IADD R17, R2.reuse, 0x1, R15 ;  /* 0x0000000102117824 */ /* 0x040fe200078e020f */
[----:B------:R1:W-:Y:S01]  /*03b0*/  STG.E desc[UR4][R6.64], R19 ;  /* 0x0000001306007986 */ /* 0x0003e2000c101904 */
[----:B------:R-:W-:-:S03]  /*03c0*/  IMAD.WIDE R8, R2, 0x4, R6 ;  /* 0x0000000402087825 */ /* 0x000fc600078e0206 */
[C---:B0-----:R-:W-:Y:S01]  /*03d0*/  IADD3 R3, PT, PT, R2.reuse, R17, RZ ;  /* 0x0000001102037210 */ /* 0x041fe20007ffe0ff */
[----:B------:R-:W-:Y:S01]  /*03e0*/  IMAD.WIDE R10, R2, 0x4, R8 ;  /* 0x00000004020a7825 */ /* 0x000fe200078e0208 */
[----:B------:R1:W-:Y:S02]  /*03f0*/  STG.E desc[UR4][R8.64], R15 ;  /* 0x0000000f08007986 */ /* 0x0003e4000c101904 */
[----:B------:R-:W-:Y:S02]  /*0400*/  ISETP.GE.AND P0, PT, R3, R0, PT ;  /* 0x000000000300720c */ /* 0x000fe40003f06270 */
[----:B------:R1:W-:Y:S11]  /*0410*/  STG.E desc[UR4][R10.64], R17 ;  /* 0x000000110a007986 */ /* 0x0003f6000c101904 */
[----:B------:R-:W-:Y:S05]  /*0420*/  @!P0 BRA `(.L_x_2) ;  /* 0xfffffffc00c88947 */ /* 0x000fea000383ffff */
[----:B------:R-:W-:Y:S05]  /*0430*/  EXIT ;  /* 0x000000000000794d */ /* 0x000fea0003800000 */
.L_x_3:
[----:B------:R-:W-:-:S00]  /*0440*/  BRA `(.L_x_3) ;  /* 0xfffffffc00fc7947 */ /* 0x000fc0000383ffff */
[----:B------:R-:W-:-:S00]  /*0450*/  NOP ;  /* 0x0000000000007918 */ /* 0x000fc00000000000 */
        /* <DEDUP_REMOVED lines=10> */
.L_x_4:


//--------------------- .nv.shared.reserved.0     --------------------------
	.section	.nv.shared.reserved.0,"aw",@nobits
	.weak		__nv_reservedSMEM_offset_0_alias
	.size		__nv_reservedSMEM_offset_0_alias, 0, 64
	.other		__nv_reservedSMEM_offset_0_alias,@"STO_CUDA_RESERVED_SHARED STV_DEFAULT"
__nv_reservedSMEM_offset_0_alias:
	.zero		0
	.zero		64


//--------------------- .nv.constant0._Z12deviceKernelPii --------------------------
	.section	.nv.constant0._Z12deviceKernelPii,"a",@progbits
	.sectionflags	@""
	.align	4
.nv.constant0._Z12deviceKernelPii:
	.zero		908


//--------------------- SYMBOLS --------------------------

	.type		.nv.reservedSmem.offset0,@object
	.size		.nv.reservedSmem.offset0,0x4
